//
// Generated by NVIDIA NVVM Compiler
//
// Compiler Build ID: CL-36424714
// Cuda compilation tools, release 13.0, V13.0.88
// Based on NVVM 20.0.0
//

.version 9.0
.target sm_100
.address_size 64

	// .globl	_Z6gatherPKfPKlPfi

.visible .entry _Z6gatherPKfPKlPfi(
	.param .u64 .ptr .align 1 _Z6gatherPKfPKlPfi_param_0,
	.param .u64 .ptr .align 1 _Z6gatherPKfPKlPfi_param_1,
	.param .u64 .ptr .align 1 _Z6gatherPKfPKlPfi_param_2,
	.param .u32 _Z6gatherPKfPKlPfi_param_3
)
{
	.reg .pred 	%p<3>;
	.reg .b16 	%rs<8>;
	.reg .b32 	%r<17>;
	.reg .b32 	%f<5>;
	.reg .b64 	%rd<19>;

	ld.param.u64 	%rd2, [_Z6gatherPKfPKlPfi_param_0];
	ld.param.u64 	%rd3, [_Z6gatherPKfPKlPfi_param_1];
	ld.param.u64 	%rd4, [_Z6gatherPKfPKlPfi_param_2];
	ld.param.u32 	%r2, [_Z6gatherPKfPKlPfi_param_3];
	mov.u32 	%r3, %ctaid.x;
	mov.u32 	%r4, %ntid.x;
	mov.u32 	%r5, %tid.x;
	mad.lo.s32 	%r1, %r3, %r4, %r5;
	shl.b32 	%r6, %r2, 12;
	setp.ge.s32 	%p1, %r1, %r6;
	@%p1 bra 	$L__BB0_4;
	cvta.to.global.u64 	%rd5, %rd3;
	shr.s32 	%r7, %r1, 31;
	shr.u32 	%r8, %r7, 20;
	add.s32 	%r9, %r1, %r8;
	shr.s32 	%r10, %r9, 12;
	mul.wide.s32 	%rd6, %r10, 8;
	add.s64 	%rd7, %rd5, %rd6;
	ld.global.u64 	%rd1, [%rd7];
	setp.gt.u64 	%p2, %rd1, 2047;
	mov.f32 	%f4, 0f00000000;
	@%p2 bra 	$L__BB0_3;
	and.b32  	%r14, %r9, 61440;
	sub.s32 	%r15, %r1, %r14;
	cvt.u16.u32 	%rs1, %r15;
	shr.s16 	%rs2, %rs1, 15;
	shr.u16 	%rs3, %rs2, 10;
	add.s16 	%rs4, %rs1, %rs3;
	and.b16  	%rs5, %rs4, -64;
	sub.s16 	%rs6, %rs1, %rs5;
	shr.s16 	%rs7, %rs4, 6;
	shl.b64 	%rd8, %rd1, 12;
	mul.wide.s16 	%r16, %rs7, 64;
	cvt.s64.s32 	%rd9, %r16;
	cvt.s64.s16 	%rd10, %rs6;
	add.s64 	%rd11, %rd9, %rd10;
	add.s64 	%rd12, %rd11, %rd8;
	cvta.to.global.u64 	%rd13, %rd2;
	shl.b64 	%rd14, %rd12, 2;
	add.s64 	%rd15, %rd13, %rd14;
	ld.global.f32 	%f4, [%rd15];
$L__BB0_3:
	cvta.to.global.u64 	%rd16, %rd4;
	mul.wide.s32 	%rd17, %r1, 4;
	add.s64 	%rd18, %rd16, %rd17;
	st.global.f32 	[%rd18], %f4;
$L__BB0_4:
	ret;

}


// ===== COMPILED SASS (sm_100) =====

	.target	sm_100

	.elftype	@"ET_EXEC"


//--------------------- .note.nv.tkinfo           --------------------------
	.section	.note.nv.tkinfo,"",@"SHT_NOTE"
	.sectionflags	@"SHF_NOTE_NV_TKINFO"
	.tkinfo
        /*0018*/ 	.word	0x00000002
        /*0030*/ 	.string	""
        /*0030*/ 	.string	"ptxas"
        /*0030*/ 	.string	"Cuda compilation tools, release 13.0, V13.0.88"
        /*0030*/ 	.string	"Build cuda_13.0.r13.0/compiler.36424714_0"
        /*0030*/ 	.string	"-arch sm_100 -m 64 "



//--------------------- .note.nv.cuinfo           --------------------------
	.section	.note.nv.cuinfo,"",@"SHT_NOTE"
	.sectionflags	@"SHF_NOTE_NV_CUINFO"
        /*0018*/ 	.short	0x0002
        /*001a*/ 	.short	0x0064
        /*001c*/ 	.short	0x0082
	.zero		2


//--------------------- .nv.info                  --------------------------
	.section	.nv.info,"",@"SHT_CUDA_INFO"
	.align	4


	//----- nvinfo : EIATTR_REGCOUNT
	.align		4
        /*0000*/ 	.byte	0x04, 0x2f
        /*0002*/ 	.short	(.L_1 - .L_0)
	.align		4
.L_0:
        /*0004*/ 	.word	index@(_Z6gatherPKfPKlPfi)
        /*0008*/ 	.word	0x0000000c


	//----- nvinfo : EIATTR_FRAME_SIZE
	.align		4
.L_1:
        /*000c*/ 	.byte	0x04, 0x11
        /*000e*/ 	.short	(.L_3 - .L_2)
	.align		4
.L_2:
        /*0010*/ 	.word	index@(_Z6gatherPKfPKlPfi)
        /*0014*/ 	.word	0x00000000


	//----- nvinfo : EIATTR_MIN_STACK_SIZE
	.align		4
.L_3:
        /*0018*/ 	.byte	0x04, 0x12
        /*001a*/ 	.short	(.L_5 - .L_4)
	.align		4
.L_4:
        /*001c*/ 	.word	index@(_Z6gatherPKfPKlPfi)
        /*0020*/ 	.word	0x00000000
.L_5:


//--------------------- .nv.compat                --------------------------
	.section	.nv.compat,"",@"SHT_CUDA_COMPAT_INFO"
	.align	4
        /*0000*/ 	.byte	0x02, 0x09, 0x00, 0x00, 0x02, 0x02, 0x01, 0x00, 0x02, 0x05, 0x05, 0x00, 0x03, 0x07, 0x01, 0x01
        /*0010*/ 	.byte	0x02, 0x03, 0x00, 0x00, 0x02, 0x06, 0x01, 0x00, 0x04, 0x0b, 0x08, 0x00, 0x09, 0x00, 0x00, 0x00
        /*0020*/ 	.byte	0x00, 0x00, 0x00, 0x00


//--------------------- .nv.info._Z6gatherPKfPKlPfi --------------------------
	.section	.nv.info._Z6gatherPKfPKlPfi,"",@"SHT_CUDA_INFO"
	.sectionflags	@""
	.align	4


	//----- nvinfo : EIATTR_CUDA_API_VERSION
	.align		4
        /*0000*/ 	.byte	0x04, 0x37
        /*0002*/ 	.short	(.L_7 - .L_6)
.L_6:
        /*0004*/ 	.word	0x00000082


	//----- nvinfo : EIATTR_KPARAM_INFO
	.align		4
.L_7:
        /*0008*/ 	.byte	0x04, 0x17
        /*000a*/ 	.short	(.L_9 - .L_8)
.L_8:
        /*000c*/ 	.word	0x00000000
        /*0010*/ 	.short	0x0003
        /*0012*/ 	.short	0x0018
        /*0014*/ 	.byte	0x00, 0xf0, 0x11, 0x00


	//----- nvinfo : EIATTR_KPARAM_INFO
	.align		4
.L_9:
        /*0018*/ 	.byte	0x04, 0x17
        /*001a*/ 	.short	(.L_11 - .L_10)
.L_10:
        /*001c*/ 	.word	0x00000000
        /*0020*/ 	.short	0x0002
        /*0022*/ 	.short	0x0010
        /*0024*/ 	.byte	0x00, 0xf5, 0x21, 0x00


	//----- nvinfo : EIATTR_KPARAM_INFO
	.align		4
.L_11:
        /*0028*/ 	.byte	0x04, 0x17
        /*002a*/ 	.short	(.L_13 - .L_12)
.L_12:
        /*002c*/ 	.word	0x00000000
        /*0030*/ 	.short	0x0001
        /*0032*/ 	.short	0x0008
        /*0034*/ 	.byte	0x00, 0xf5, 0x21, 0x00


	//----- nvinfo : EIATTR_KPARAM_INFO
	.align		4
.L_13:
        /*0038*/ 	.byte	0x04, 0x17
        /*003a*/ 	.short	(.L_15 - .L_14)
.L_14:
        /*003c*/ 	.word	0x00000000
        /*0040*/ 	.short	0x0000
        /*0042*/ 	.short	0x0000
        /*0044*/ 	.byte	0x00, 0xf5, 0x21, 0x00


	//----- nvinfo : EIATTR_SPARSE_MMA_MASK
	.align		4
.L_15:
        /*0048*/ 	.byte	0x03, 0x50
        /*004a*/ 	.short	0x0000


	//----- nvinfo : EIATTR_MAXREG_COUNT
	.align		4
        /*004c*/ 	.byte	0x03, 0x1b
        /*004e*/ 	.short	0x00ff


	//----- nvinfo : EIATTR_MERCURY_ISA_VERSION
	.align		4
        /*0050*/ 	.byte	0x03, 0x5f
        /*0052*/ 	.short	0x0101


	//----- nvinfo : EIATTR_VRC_CTA_INIT_COUNT
	.align		4
        /*0054*/ 	.byte	0x02, 0x4a
	.zero		1
	.zero		1


	//----- nvinfo : EIATTR_EXIT_INSTR_OFFSETS
	.align		4
        /*0058*/ 	.byte	0x04, 0x1c
        /*005a*/ 	.short	(.L_17 - .L_16)


	//   ....[0]....
.L_16:
        /*005c*/ 	.word	0x00000080


	//   ....[1]....
        /*0060*/ 	.word	0x00000320


	//----- nvinfo : EIATTR_CRS_STACK_SIZE
	.align		4
.L_17:
        /*0064*/ 	.byte	0x04, 0x1e
        /*0066*/ 	.short	(.L_19 - .L_18)
.L_18:
        /*0068*/ 	.word	0x00000000


	//----- nvinfo : EIATTR_CBANK_PARAM_SIZE
	.align		4
.L_19:
        /*006c*/ 	.byte	0x03, 0x19
        /*006e*/ 	.short	0x001c


	//----- nvinfo : EIATTR_PARAM_CBANK
	.align		4
        /*0070*/ 	.byte	0x04, 0x0a
        /*0072*/ 	.short	(.L_21 - .L_20)
	.align		4
.L_20:
        /*0074*/ 	.word	index@(.nv.constant0._Z6gatherPKfPKlPfi)
        /*0078*/ 	.short	0x0380
        /*007a*/ 	.short	0x001c


	//----- nvinfo : EIATTR_SW_WAR
	.align		4
.L_21:
        /*007c*/ 	.byte	0x04, 0x36
        /*007e*/ 	.short	(.L_23 - .L_22)
.L_22:
        /*0080*/ 	.word	0x00000008
.L_23:


//--------------------- .nv.callgraph             --------------------------
	.section	.nv.callgraph,"",@"SHT_CUDA_CALLGRAPH"
	.align	4
	.sectionentsize	8
	.align		4
        /*0000*/ 	.word	0x00000000
	.align		4
        /*0004*/ 	.word	0xffffffff
	.align		4
        /*0008*/ 	.word	0x00000000
	.align		4
        /*000c*/ 	.word	0xfffffffe
	.align		4
        /*0010*/ 	.word	0x00000000
	.align		4
        /*0014*/ 	.word	0xfffffffd
	.align		4
        /*0018*/ 	.word	0x00000000
	.align		4
        /*001c*/ 	.word	0xfffffffc


//--------------------- .text._Z6gatherPKfPKlPfi  --------------------------
	.section	.text._Z6gatherPKfPKlPfi,"ax",@progbits
	.align	128
        .global         _Z6gatherPKfPKlPfi
        .type           _Z6gatherPKfPKlPfi,@function
        .size           _Z6gatherPKfPKlPfi,(.L_x_3 - _Z6gatherPKfPKlPfi)
        .other          _Z6gatherPKfPKlPfi,@"STO_CUDA_ENTRY STV_DEFAULT"
_Z6gatherPKfPKlPfi:
.text._Z6gatherPKfPKlPfi:
[----:B------:R-:W-:Y:S01]  /*0000*/  LDC R1, c[0x0][0x37c] ;  /* 0x0000df00ff017b82 */ /* 0x000fe20000000800 */
[----:B------:R-:W0:Y:S07]  /*0010*/  S2R R0, SR_TID.X ;  /* 0x0000000000007919 */ /* 0x000e2e0000002100 */
[----:B------:R-:W0:Y:S01]  /*0020*/  S2UR UR5, SR_CTAID.X ;  /* 0x00000000000579c3 */ /* 0x000e220000002500 */
[----:B------:R-:W1:Y:S07]  /*0030*/  LDCU UR4, c[0x0][0x398] ;  /* 0x00007300ff0477ac */ /* 0x000e6e0008000800 */
[----:B------:R-:W0:Y:S01]  /*0040*/  LDC R7, c[0x0][0x360] ;  /* 0x0000d800ff077b82 */ /* 0x000e220000000800 */
[----:B-1----:R-:W-:Y:S01]  /*0050*/  USHF.L.U32 UR4, UR4, 0xc, URZ ;  /* 0x0000000c04047899 */ /* 0x002fe200080006ff */
[----:B0-----:R-:W-:-:S05]  /*0060*/  IMAD R7, R7, UR5, R0 ;  /* 0x0000000507077c24 */ /* 0x001fca000f8e0200 */
[----:B------:R-:W-:-:S13]  /*0070*/  ISETP.GE.AND P0, PT, R7, UR4, PT ;  /* 0x0000000407007c0c */ /* 0x000fda000bf06270 */
[----:B------:R-:W-:Y:S05]  /*0080*/  @P0 EXIT ;  /* 0x000000000000094d */ /* 0x000fea0003800000 */
[----:B------:R-:W0:Y:S01]  /*0090*/  LDC.64 R4, c[0x0][0x388] ;  /* 0x0000e200ff047b82 */ /* 0x000e220000000a00 */
[----:B------:R-:W-:Y:S01]  /*00a0*/  SHF.R.S32.HI R0, RZ, 0x1f, R7 ;  /* 0x0000001fff007819 */ /* 0x000fe20000011407 */
[----:B------:R-:W1:Y:S03]  /*00b0*/  LDCU.64 UR4, c[0x0][0x358] ;  /* 0x00006b00ff0477ac */ /* 0x000e660008000a00 */
[----:B------:R-:W-:-:S04]  /*00c0*/  LEA.HI R0, R0, R7, RZ, 0xc ;  /* 0x0000000700007211 */ /* 0x000fc800078f60ff */
[----:B------:R-:W-:-:S05]  /*00d0*/  SHF.R.S32.HI R3, RZ, 0xc, R0 ;  /* 0x0000000cff037819 */ /* 0x000fca0000011400 */
[----:B0-----:R-:W-:Y:S02]  /*00e0*/  IMAD.WIDE R4, R3, 0x8, R4 ;  /* 0x0000000803047825 */ /* 0x001fe400078e0204 */
[----:B------:R-:W0:Y:S04]  /*00f0*/  LDC.64 R2, c[0x0][0x390] ;  /* 0x0000e400ff027b82 */ /* 0x000e280000000a00 */
[----:B-1----:R-:W2:Y:S01]  /*0100*/  LDG.E.64 R4, desc[UR4][R4.64] ;  /* 0x0000000404047981 */ /* 0x002ea2000c1e1b00 */
[----:B------:R-:W-:Y:S01]  /*0110*/  BSSY.RECONVERGENT B0, `(.L_x_0) ;  /* 0x000001f000007945 */ /* 0x000fe20003800200 */
[----:B------:R-:W-:Y:S02]  /*0120*/  IMAD.MOV.U32 R9, RZ, RZ, RZ ;  /* 0x000000ffff097224 */ /* 0x000fe400078e00ff */
[----:B0-----:R-:W-:Y:S01]  /*0130*/  IMAD.WIDE R2, R7, 0x4, R2 ;  /* 0x0000000407027825 */ /* 0x001fe200078e0202 */
[----:B--2---:R-:W-:-:S04]  /*0140*/  ISETP.GT.U32.AND P0, PT, R4, 0x7ff, PT ;  /* 0x000007ff0400780c */ /* 0x004fc80003f04070 */
[----:B------:R-:W-:-:S13]  /*0150*/  ISETP.GT.U32.AND.EX P0, PT, R5, RZ, PT, P0 ;  /* 0x000000ff0500720c */ /* 0x000fda0003f04100 */
[----:B------:R-:W-:Y:S05]  /*0160*/  @P0 BRA `(.L_x_1) ;  /* 0x0000000000640947 */ /* 0x000fea0003800000 */
[----:B------:R-:W-:Y:S01]  /*0170*/  LOP3.LUT R0, R0, 0xf000, RZ, 0xc0, !PT ;  /* 0x0000f00000007812 */ /* 0x000fe200078ec0ff */
[----:B------:R-:W0:Y:S04]  /*0180*/  LDCU.64 UR6, c[0x0][0x380] ;  /* 0x00007000ff0677ac */ /* 0x000e280008000a00 */
[----:B------:R-:W-:-:S05]  /*0190*/  IMAD.IADD R0, R7, 0x1, -R0 ;  /* 0x0000000107007824 */ /* 0x000fca00078e0a00 */
[----:B------:R-:W-:-:S04]  /*01a0*/  PRMT R6, R0, 0x9910, RZ ;  /* 0x0000991000067816 */ /* 0x000fc800000000ff */
[----:B------:R-:W-:-:S04]  /*01b0*/  SHF.R.S32.HI R6, RZ, 0xf, R6 ;  /* 0x0000000fff067819 */ /* 0x000fc80000011406 */
[----:B------:R-:W-:-:S04]  /*01c0*/  LOP3.LUT R7, R6, 0xffff, RZ, 0xc0, !PT ;  /* 0x0000ffff06077812 */ /* 0x000fc800078ec0ff */
[----:B------:R-:W-:-:S04]  /*01d0*/  LEA.HI R6, R7, R0, RZ, 0x16 ;  /* 0x0000000007067211 */ /* 0x000fc800078fb0ff */
[C---:B------:R-:W-:Y:S02]  /*01e0*/  LOP3.LUT R7, R6.reuse, 0xffc0, RZ, 0xc0, !PT ;  /* 0x0000ffc006077812 */ /* 0x040fe400078ec0ff */
[----:B------:R-:W-:-:S03]  /*01f0*/  PRMT R6, R6, 0x9910, RZ ;  /* 0x0000991006067816 */ /* 0x000fc600000000ff */
[----:B------:R-:W-:Y:S01]  /*0200*/  IMAD.MOV R7, RZ, RZ, -R7 ;  /* 0x000000ffff077224 */ /* 0x000fe200078e0a07 */
[----:B------:R-:W-:-:S04]  /*0210*/  SHF.R.S32.HI R6, RZ, 0x6, R6 ;  /* 0x00000006ff067819 */ /* 0x000fc80000011406 */
[----:B------:R-:W-:Y:S02]  /*0220*/  PRMT R7, R7, 0x7710, RZ ;  /* 0x0000771007077816 */ /* 0x000fe400000000ff */
[----:B------:R-:W-:-:S03]  /*0230*/  PRMT R6, R6, 0x9910, RZ ;  /* 0x0000991006067816 */ /* 0x000fc600000000ff */
[----:B------:R-:W-:-:S05]  /*0240*/  IMAD.IADD R0, R0, 0x1, R7 ;  /* 0x0000000100007824 */ /* 0x000fca00078e0207 */
[----:B------:R-:W-:Y:S01]  /*0250*/  PRMT R7, R0, 0x9910, RZ ;  /* 0x0000991000077816 */ /* 0x000fe200000000ff */
[----:B------:R-:W-:-:S03]  /*0260*/  IMAD.MOV.U32 R0, RZ, RZ, R6 ;  /* 0x000000ffff007224 */ /* 0x000fc600078e0006 */
[----:B------:R-:W-:Y:S01]  /*0270*/  SHF.R.S32.HI R9, RZ, 0x1f, R7 ;  /* 0x0000001fff097819 */ /* 0x000fe20000011407 */
[----:B------:R-:W-:-:S05]  /*0280*/  IMAD.SHL.U32 R0, R0, 0x40, RZ ;  /* 0x0000004000007824 */ /* 0x000fca00078e00ff */
[----:B------:R-:W-:-:S04]  /*0290*/  IADD3 R7, P0, PT, R0, R7, RZ ;  /* 0x0000000700077210 */ /* 0x000fc80007f1e0ff */
[----:B------:R-:W-:Y:S02]  /*02a0*/  LEA.HI.X.SX32 R9, R0, R9, 0x1, P0 ;  /* 0x0000000900097211 */ /* 0x000fe400000f0eff */
[----:B------:R-:W-:-:S04]  /*02b0*/  LEA R0, P0, R4, R7, 0xc ;  /* 0x0000000704007211 */ /* 0x000fc800078060ff */
[----:B------:R-:W-:Y:S02]  /*02c0*/  LEA.HI.X R5, R4, R9, R5, 0xc, P0 ;  /* 0x0000000904057211 */ /* 0x000fe400000f6405 */
[----:B0-----:R-:W-:-:S04]  /*02d0*/  LEA R4, P0, R0, UR6, 0x2 ;  /* 0x0000000600047c11 */ /* 0x001fc8000f8010ff */
[----:B------:R-:W-:-:S05]  /*02e0*/  LEA.HI.X R5, R0, UR7, R5, 0x2, P0 ;  /* 0x0000000700057c11 */ /* 0x000fca00080f1405 */
[----:B------:R0:W5:Y:S04]  /*02f0*/  LDG.E R9, desc[UR4][R4.64] ;  /* 0x0000000404097981 */ /* 0x000168000c1e1900 */
.L_x_1:
[----:B------:R-:W-:Y:S05]  /*0300*/  BSYNC.RECONVERGENT B0 ;  /* 0x0000000000007941 */ /* 0x000fea0003800200 */
.L_x_0:
[----:B-----5:R-:W-:Y:S01]  /*0310*/  STG.E desc[UR4][R2.64], R9 ;  /* 0x0000000902007986 */ /* 0x020fe2000c101904 */
[----:B------:R-:W-:Y:S05]  /*0320*/  EXIT ;  /* 0x000000000000794d */ /* 0x000fea0003800000 */
.L_x_2:
[----:B------:R-:W-:-:S00]  /*0330*/  BRA `(.L_x_2) ;  /* 0xfffffffc00fc7947 */ /* 0x000fc0000383ffff */
[----:B------:R-:W-:-:S00]  /*0340*/  NOP ;  /* 0x0000000000007918 */ /* 0x000fc00000000000 */
        /* <DEDUP_REMOVED lines=11> */
.L_x_3:


//--------------------- .nv.shared.reserved.0     --------------------------
	.section	.nv.shared.reserved.0,"aw",@nobits
	.weak		__nv_reservedSMEM_offset_0_alias
	.size		__nv_reservedSMEM_offset_0_alias, 0, 64
	.other		__nv_reservedSMEM_offset_0_alias,@"STO_CUDA_RESERVED_SHARED STV_DEFAULT"
__nv_reservedSMEM_offset_0_alias:
	.zero		0
	.zero		64


//--------------------- .nv.constant0._Z6gatherPKfPKlPfi --------------------------
	.section	.nv.constant0._Z6gatherPKfPKlPfi,"a",@progbits
	.sectionflags	@""
	.align	4
.nv.constant0._Z6gatherPKfPKlPfi:
	.zero		924


//--------------------- SYMBOLS --------------------------

	.type		.nv.reservedSmem.offset0,@object
	.size		.nv.reservedSmem.offset0,0x4
